//
// Generated by NVIDIA NVVM Compiler
//
// Compiler Build ID: CL-36424714
// Cuda compilation tools, release 13.0, V13.0.88
// Based on NVVM 20.0.0
//

.version 9.0
.target sm_100
.address_size 64

	// .globl	_ZN8mmdeploy4cuda10FillKernelEPvmPKvm

.visible .entry _ZN8mmdeploy4cuda10FillKernelEPvmPKvm(
	.param .u64 .ptr .align 1 _ZN8mmdeploy4cuda10FillKernelEPvmPKvm_param_0,
	.param .u64 _ZN8mmdeploy4cuda10FillKernelEPvmPKvm_param_1,
	.param .u64 .ptr .align 1 _ZN8mmdeploy4cuda10FillKernelEPvmPKvm_param_2,
	.param .u64 _ZN8mmdeploy4cuda10FillKernelEPvmPKvm_param_3
)
{
	.reg .pred 	%p<4>;
	.reg .b16 	%rs<2>;
	.reg .b32 	%r<10>;
	.reg .b64 	%rd<20>;

	ld.param.u64 	%rd10, [_ZN8mmdeploy4cuda10FillKernelEPvmPKvm_param_0];
	ld.param.u64 	%rd11, [_ZN8mmdeploy4cuda10FillKernelEPvmPKvm_param_1];
	ld.param.u64 	%rd12, [_ZN8mmdeploy4cuda10FillKernelEPvmPKvm_param_2];
	ld.param.u64 	%rd13, [_ZN8mmdeploy4cuda10FillKernelEPvmPKvm_param_3];
	mov.u32 	%r2, %tid.x;
	mov.u32 	%r3, %ctaid.x;
	mov.u32 	%r1, %ntid.x;
	mad.lo.s32 	%r4, %r3, %r1, %r2;
	cvt.u64.u32 	%rd18, %r4;
	setp.le.u64 	%p1, %rd11, %rd18;
	@%p1 bra 	$L__BB0_6;
	mov.u32 	%r5, %nctaid.x;
	mul.lo.s32 	%r6, %r1, %r5;
	cvt.u64.u32 	%rd2, %r6;
	cvta.to.global.u64 	%rd3, %rd12;
	cvta.to.global.u64 	%rd4, %rd10;
	cvt.u32.u64 	%r7, %rd13;
$L__BB0_2:
	or.b64  	%rd14, %rd18, %rd13;
	and.b64  	%rd15, %rd14, -4294967296;
	setp.ne.s64 	%p2, %rd15, 0;
	@%p2 bra 	$L__BB0_4;
	cvt.u32.u64 	%r8, %rd18;
	rem.u32 	%r9, %r8, %r7;
	cvt.u64.u32 	%rd19, %r9;
	bra.uni 	$L__BB0_5;
$L__BB0_4:
	rem.u64 	%rd19, %rd18, %rd13;
$L__BB0_5:
	add.s64 	%rd16, %rd4, %rd18;
	add.s64 	%rd17, %rd3, %rd19;
	ld.global.u8 	%rs1, [%rd17];
	st.global.u8 	[%rd16], %rs1;
	add.s64 	%rd18, %rd18, %rd2;
	setp.lt.u64 	%p3, %rd18, %rd11;
	@%p3 bra 	$L__BB0_2;
$L__BB0_6:
	ret;

}
	// .globl	_ZN8mmdeploy4cuda9AddKernelEPKfS2_Pfi
.visible .entry _ZN8mmdeploy4cuda9AddKernelEPKfS2_Pfi(
	.param .u64 .ptr .align 1 _ZN8mmdeploy4cuda9AddKernelEPKfS2_Pfi_param_0,
	.param .u64 .ptr .align 1 _ZN8mmdeploy4cuda9AddKernelEPKfS2_Pfi_param_1,
	.param .u64 .ptr .align 1 _ZN8mmdeploy4cuda9AddKernelEPKfS2_Pfi_param_2,
	.param .u32 _ZN8mmdeploy4cuda9AddKernelEPKfS2_Pfi_param_3
)
{
	.reg .pred 	%p<3>;
	.reg .b32 	%r<11>;
	.reg .b32 	%f<4>;
	.reg .b64 	%rd<11>;

	ld.param.u64 	%rd4, [_ZN8mmdeploy4cuda9AddKernelEPKfS2_Pfi_param_0];
	ld.param.u64 	%rd5, [_ZN8mmdeploy4cuda9AddKernelEPKfS2_Pfi_param_1];
	ld.param.u64 	%rd6, [_ZN8mmdeploy4cuda9AddKernelEPKfS2_Pfi_param_2];
	ld.param.u32 	%r6, [_ZN8mmdeploy4cuda9AddKernelEPKfS2_Pfi_param_3];
	mov.u32 	%r7, %tid.x;
	mov.u32 	%r8, %ctaid.x;
	mov.u32 	%r1, %ntid.x;
	mad.lo.s32 	%r10, %r8, %r1, %r7;
	setp.ge.u32 	%p1, %r10, %r6;
	@%p1 bra 	$L__BB1_3;
	mov.u32 	%r9, %nctaid.x;
	mul.lo.s32 	%r3, %r1, %r9;
	cvta.to.global.u64 	%rd1, %rd4;
	cvta.to.global.u64 	%rd2, %rd5;
	cvta.to.global.u64 	%rd3, %rd6;
$L__BB1_2:
	mul.wide.u32 	%rd7, %r10, 4;
	add.s64 	%rd8, %rd1, %rd7;
	ld.global.f32 	%f1, [%rd8];
	add.s64 	%rd9, %rd2, %rd7;
	ld.global.f32 	%f2, [%rd9];
	add.f32 	%f3, %f1, %f2;
	add.s64 	%rd10, %rd3, %rd7;
	st.global.f32 	[%rd10], %f3;
	add.s32 	%r10, %r10, %r3;
	setp.lt.u32 	%p2, %r10, %r6;
	@%p2 bra 	$L__BB1_2;
$L__BB1_3:
	ret;

}


// ===== COMPILED SASS (sm_100) =====

	.target	sm_100

	.elftype	@"ET_EXEC"


//--------------------- .note.nv.tkinfo           --------------------------
	.section	.note.nv.tkinfo,"",@"SHT_NOTE"
	.sectionflags	@"SHF_NOTE_NV_TKINFO"
	.tkinfo
        /*0018*/ 	.word	0x00000002
        /*0030*/ 	.string	""
        /*0030*/ 	.string	"ptxas"
        /*0030*/ 	.string	"Cuda compilation tools, release 13.0, V13.0.88"
        /*0030*/ 	.string	"Build cuda_13.0.r13.0/compiler.36424714_0"
        /*0030*/ 	.string	"-arch sm_100 -m 64 "



//--------------------- .note.nv.cuinfo           --------------------------
	.section	.note.nv.cuinfo,"",@"SHT_NOTE"
	.sectionflags	@"SHF_NOTE_NV_CUINFO"
        /*0018*/ 	.short	0x0002
        /*001a*/ 	.short	0x0064
        /*001c*/ 	.short	0x0082
	.zero		2


//--------------------- .nv.info                  --------------------------
	.section	.nv.info,"",@"SHT_CUDA_INFO"
	.align	4


	//----- nvinfo : EIATTR_REGCOUNT
	.align		4
        /*0000*/ 	.byte	0x04, 0x2f
        /*0002*/ 	.short	(.L_1 - .L_0)
	.align		4
.L_0:
        /*0004*/ 	.word	index@(_ZN8mmdeploy4cuda10FillKernelEPvmPKvm)
        /*0008*/ 	.word	0x00000014


	//----- nvinfo : EIATTR_FRAME_SIZE
	.align		4
.L_1:
        /*000c*/ 	.byte	0x04, 0x11
        /*000e*/ 	.short	(.L_3 - .L_2)
	.align		4
.L_2:
        /*0010*/ 	.word	index@($__internal_0_$__cuda_sm20_rem_u64)
        /*0014*/ 	.word	0x00000000


	//----- nvinfo : EIATTR_FRAME_SIZE
	.align		4
.L_3:
        /*0018*/ 	.byte	0x04, 0x11
        /*001a*/ 	.short	(.L_5 - .L_4)
	.align		4
.L_4:
        /*001c*/ 	.word	index@(_ZN8mmdeploy4cuda10FillKernelEPvmPKvm)
        /*0020*/ 	.word	0x00000000


	//----- nvinfo : EIATTR_REGCOUNT
	.align		4
.L_5:
        /*0024*/ 	.byte	0x04, 0x2f
        /*0026*/ 	.short	(.L_7 - .L_6)
	.align		4
.L_6:
        /*0028*/ 	.word	index@(_ZN8mmdeploy4cuda9AddKernelEPKfS2_Pfi)
        /*002c*/ 	.word	0x00000014


	//----- nvinfo : EIATTR_FRAME_SIZE
	.align		4
.L_7:
        /*0030*/ 	.byte	0x04, 0x11
        /*0032*/ 	.short	(.L_9 - .L_8)
	.align		4
.L_8:
        /*0034*/ 	.word	index@(_ZN8mmdeploy4cuda9AddKernelEPKfS2_Pfi)
        /*0038*/ 	.word	0x00000000


	//----- nvinfo : EIATTR_MIN_STACK_SIZE
	.align		4
.L_9:
        /*003c*/ 	.byte	0x04, 0x12
        /*003e*/ 	.short	(.L_11 - .L_10)
	.align		4
.L_10:
        /*0040*/ 	.word	index@(_ZN8mmdeploy4cuda9AddKernelEPKfS2_Pfi)
        /*0044*/ 	.word	0x00000000


	//----- nvinfo : EIATTR_MIN_STACK_SIZE
	.align		4
.L_11:
        /*0048*/ 	.byte	0x04, 0x12
        /*004a*/ 	.short	(.L_13 - .L_12)
	.align		4
.L_12:
        /*004c*/ 	.word	index@(_ZN8mmdeploy4cuda10FillKernelEPvmPKvm)
        /*0050*/ 	.word	0x00000000
.L_13:


//--------------------- .nv.compat                --------------------------
	.section	.nv.compat,"",@"SHT_CUDA_COMPAT_INFO"
	.align	4
        /*0000*/ 	.byte	0x02, 0x09, 0x00, 0x00, 0x02, 0x02, 0x01, 0x00, 0x02, 0x05, 0x05, 0x00, 0x03, 0x07, 0x01, 0x01
        /*0010*/ 	.byte	0x02, 0x03, 0x00, 0x00, 0x02, 0x06, 0x01, 0x00, 0x04, 0x0b, 0x08, 0x00, 0x09, 0x00, 0x00, 0x00
        /*0020*/ 	.byte	0x00, 0x00, 0x00, 0x00


//--------------------- .nv.info._ZN8mmdeploy4cuda9AddKernelEPKfS2_Pfi --------------------------
	.section	.nv.info._ZN8mmdeploy4cuda9AddKernelEPKfS2_Pfi,"",@"SHT_CUDA_INFO"
	.sectionflags	@""
	.align	4


	//----- nvinfo : EIATTR_CUDA_API_VERSION
	.align		4
        /*0000*/ 	.byte	0x04, 0x37
        /*0002*/ 	.short	(.L_15 - .L_14)
.L_14:
        /*0004*/ 	.word	0x00000082


	//----- nvinfo : EIATTR_KPARAM_INFO
	.align		4
.L_15:
        /*0008*/ 	.byte	0x04, 0x17
        /*000a*/ 	.short	(.L_17 - .L_16)
.L_16:
        /*000c*/ 	.word	0x00000000
        /*0010*/ 	.short	0x0003
        /*0012*/ 	.short	0x0018
        /*0014*/ 	.byte	0x00, 0xf0, 0x11, 0x00


	//----- nvinfo : EIATTR_KPARAM_INFO
	.align		4
.L_17:
        /*0018*/ 	.byte	0x04, 0x17
        /*001a*/ 	.short	(.L_19 - .L_18)
.L_18:
        /*001c*/ 	.word	0x00000000
        /*0020*/ 	.short	0x0002
        /*0022*/ 	.short	0x0010
        /*0024*/ 	.byte	0x00, 0xf5, 0x21, 0x00


	//----- nvinfo : EIATTR_KPARAM_INFO
	.align		4
.L_19:
        /*0028*/ 	.byte	0x04, 0x17
        /*002a*/ 	.short	(.L_21 - .L_20)
.L_20:
        /*002c*/ 	.word	0x00000000
        /*0030*/ 	.short	0x0001
        /*0032*/ 	.short	0x0008
        /*0034*/ 	.byte	0x00, 0xf5, 0x21, 0x00


	//----- nvinfo : EIATTR_KPARAM_INFO
	.align		4
.L_21:
        /*0038*/ 	.byte	0x04, 0x17
        /*003a*/ 	.short	(.L_23 - .L_22)
.L_22:
        /*003c*/ 	.word	0x00000000
        /*0040*/ 	.short	0x0000
        /*0042*/ 	.short	0x0000
        /*0044*/ 	.byte	0x00, 0xf5, 0x21, 0x00


	//----- nvinfo : EIATTR_SPARSE_MMA_MASK
	.align		4
.L_23:
        /*0048*/ 	.byte	0x03, 0x50
        /*004a*/ 	.short	0x0000


	//----- nvinfo : EIATTR_MAXREG_COUNT
	.align		4
        /*004c*/ 	.byte	0x03, 0x1b
        /*004e*/ 	.short	0x00ff


	//----- nvinfo : EIATTR_MERCURY_ISA_VERSION
	.align		4
        /*0050*/ 	.byte	0x03, 0x5f
        /*0052*/ 	.short	0x0101


	//----- nvinfo : EIATTR_VRC_CTA_INIT_COUNT
	.align		4
        /*0054*/ 	.byte	0x02, 0x4a
	.zero		1
	.zero		1


	//----- nvinfo : EIATTR_EXIT_INSTR_OFFSETS
	.align		4
        /*0058*/ 	.byte	0x04, 0x1c
        /*005a*/ 	.short	(.L_25 - .L_24)


	//   ....[0]....
.L_24:
        /*005c*/ 	.word	0x00000070


	//   ....[1]....
        /*0060*/ 	.word	0x00000180


	//----- nvinfo : EIATTR_CRS_STACK_SIZE
	.align		4
.L_25:
        /*0064*/ 	.byte	0x04, 0x1e
        /*0066*/ 	.short	(.L_27 - .L_26)
.L_26:
        /*0068*/ 	.word	0x00000000


	//----- nvinfo : EIATTR_CBANK_PARAM_SIZE
	.align		4
.L_27:
        /*006c*/ 	.byte	0x03, 0x19
        /*006e*/ 	.short	0x001c


	//----- nvinfo : EIATTR_PARAM_CBANK
	.align		4
        /*0070*/ 	.byte	0x04, 0x0a
        /*0072*/ 	.short	(.L_29 - .L_28)
	.align		4
.L_28:
        /*0074*/ 	.word	index@(.nv.constant0._ZN8mmdeploy4cuda9AddKernelEPKfS2_Pfi)
        /*0078*/ 	.short	0x0380
        /*007a*/ 	.short	0x001c


	//----- nvinfo : EIATTR_SW_WAR
	.align		4
.L_29:
        /*007c*/ 	.byte	0x04, 0x36
        /*007e*/ 	.short	(.L_31 - .L_30)
.L_30:
        /*0080*/ 	.word	0x00000008
.L_31:


//--------------------- .nv.info._ZN8mmdeploy4cuda10FillKernelEPvmPKvm --------------------------
	.section	.nv.info._ZN8mmdeploy4cuda10FillKernelEPvmPKvm,"",@"SHT_CUDA_INFO"
	.sectionflags	@""
	.align	4


	//----- nvinfo : EIATTR_CUDA_API_VERSION
	.align		4
        /*0000*/ 	.byte	0x04, 0x37
        /*0002*/ 	.short	(.L_33 - .L_32)
.L_32:
        /*0004*/ 	.word	0x00000082


	//----- nvinfo : EIATTR_KPARAM_INFO
	.align		4
.L_33:
        /*0008*/ 	.byte	0x04, 0x17
        /*000a*/ 	.short	(.L_35 - .L_34)
.L_34:
        /*000c*/ 	.word	0x00000000
        /*0010*/ 	.short	0x0003
        /*0012*/ 	.short	0x0018
        /*0014*/ 	.byte	0x00, 0xf0, 0x21, 0x00


	//----- nvinfo : EIATTR_KPARAM_INFO
	.align		4
.L_35:
        /*0018*/ 	.byte	0x04, 0x17
        /*001a*/ 	.short	(.L_37 - .L_36)
.L_36:
        /*001c*/ 	.word	0x00000000
        /*0020*/ 	.short	0x0002
        /*0022*/ 	.short	0x0010
        /*0024*/ 	.byte	0x00, 0xf5, 0x21, 0x00


	//----- nvinfo : EIATTR_KPARAM_INFO
	.align		4
.L_37:
        /*0028*/ 	.byte	0x04, 0x17
        /*002a*/ 	.short	(.L_39 - .L_38)
.L_38:
        /*002c*/ 	.word	0x00000000
        /*0030*/ 	.short	0x0001
        /*0032*/ 	.short	0x0008
        /*0034*/ 	.byte	0x00, 0xf0, 0x21, 0x00


	//----- nvinfo : EIATTR_KPARAM_INFO
	.align		4
.L_39:
        /*0038*/ 	.byte	0x04, 0x17
        /*003a*/ 	.short	(.L_41 - .L_40)
.L_40:
        /*003c*/ 	.word	0x00000000
        /*0040*/ 	.short	0x0000
        /*0042*/ 	.short	0x0000
        /*0044*/ 	.byte	0x00, 0xf5, 0x21, 0x00


	//----- nvinfo : EIATTR_SPARSE_MMA_MASK
	.align		4
.L_41:
        /*0048*/ 	.byte	0x03, 0x50
        /*004a*/ 	.short	0x0000


	//----- nvinfo : EIATTR_MAXREG_COUNT
	.align		4
        /*004c*/ 	.byte	0x03, 0x1b
        /*004e*/ 	.short	0x00ff


	//----- nvinfo : EIATTR_MERCURY_ISA_VERSION
	.align		4
        /*0050*/ 	.byte	0x03, 0x5f
        /*0052*/ 	.short	0x0101


	//----- nvinfo : EIATTR_VRC_CTA_INIT_COUNT
	.align		4
        /*0054*/ 	.byte	0x02, 0x4a
	.zero		1
	.zero		1


	//----- nvinfo : EIATTR_EXIT_INSTR_OFFSETS
	.align		4
        /*0058*/ 	.byte	0x04, 0x1c
        /*005a*/ 	.short	(.L_43 - .L_42)


	//   ....[0]....
.L_42:
        /*005c*/ 	.word	0x00000080


	//   ....[1]....
        /*0060*/ 	.word	0x00000370


	//----- nvinfo : EIATTR_CRS_STACK_SIZE
	.align		4
.L_43:
        /*0064*/ 	.byte	0x04, 0x1e
        /*0066*/ 	.short	(.L_45 - .L_44)
.L_44:
        /*0068*/ 	.word	0x00000000


	//----- nvinfo : EIATTR_CBANK_PARAM_SIZE
	.align		4
.L_45:
        /*006c*/ 	.byte	0x03, 0x19
        /*006e*/ 	.short	0x0020


	//----- nvinfo : EIATTR_PARAM_CBANK
	.align		4
        /*0070*/ 	.byte	0x04, 0x0a
        /*0072*/ 	.short	(.L_47 - .L_46)
	.align		4
.L_46:
        /*0074*/ 	.word	index@(.nv.constant0._ZN8mmdeploy4cuda10FillKernelEPvmPKvm)
        /*0078*/ 	.short	0x0380
        /*007a*/ 	.short	0x0020


	//----- nvinfo : EIATTR_SW_WAR
	.align		4
.L_47:
        /*007c*/ 	.byte	0x04, 0x36
        /*007e*/ 	.short	(.L_49 - .L_48)
.L_48:
        /*0080*/ 	.word	0x00000008
.L_49:


//--------------------- .nv.callgraph             --------------------------
	.section	.nv.callgraph,"",@"SHT_CUDA_CALLGRAPH"
	.align	4
	.sectionentsize	8
	.align		4
        /*0000*/ 	.word	0x00000000
	.align		4
        /*0004*/ 	.word	0xffffffff
	.align		4
        /*0008*/ 	.word	0x00000000
	.align		4
        /*000c*/ 	.word	0xfffffffe
	.align		4
        /*0010*/ 	.word	0x00000000
	.align		4
        /*0014*/ 	.word	0xfffffffd
	.align		4
        /*0018*/ 	.word	0x00000000
	.align		4
        /*001c*/ 	.word	0xfffffffc


//--------------------- .text._ZN8mmdeploy4cuda9AddKernelEPKfS2_Pfi --------------------------
	.section	.text._ZN8mmdeploy4cuda9AddKernelEPKfS2_Pfi,"ax",@progbits
	.align	128
        .global         _ZN8mmdeploy4cuda9AddKernelEPKfS2_Pfi
        .type           _ZN8mmdeploy4cuda9AddKernelEPKfS2_Pfi,@function
        .size           _ZN8mmdeploy4cuda9AddKernelEPKfS2_Pfi,(.L_x_8 - _ZN8mmdeploy4cuda9AddKernelEPKfS2_Pfi)
        .other          _ZN8mmdeploy4cuda9AddKernelEPKfS2_Pfi,@"STO_CUDA_ENTRY STV_DEFAULT"
_ZN8mmdeploy4cuda9AddKernelEPKfS2_Pfi:
.text._ZN8mmdeploy4cuda9AddKernelEPKfS2_Pfi:
[----:B------:R-:W-:Y:S01]  /*0000*/  LDC R1, c[0x0][0x37c] ;  /* 0x0000df00ff017b82 */ /* 0x000fe20000000800 */
[----:B------:R-:W0:Y:S07]  /*0010*/  S2R R0, SR_TID.X ;  /* 0x0000000000007919 */ /* 0x000e2e0000002100 */
[----:B------:R-:W0:Y:S01]  /*0020*/  S2UR UR4, SR_CTAID.X ;  /* 0x00000000000479c3 */ /* 0x000e220000002500 */
[----:B------:R-:W1:Y:S07]  /*0030*/  LDCU UR5, c[0x0][0x398] ;  /* 0x00007300ff0577ac */ /* 0x000e6e0008000800 */
[----:B------:R-:W0:Y:S02]  /*0040*/  LDC R15, c[0x0][0x360] ;  /* 0x0000d800ff0f7b82 */ /* 0x000e240000000800 */
[----:B0-----:R-:W-:-:S05]  /*0050*/  IMAD R0, R15, UR4, R0 ;  /* 0x000000040f007c24 */ /* 0x001fca000f8e0200 */
[----:B-1----:R-:W-:-:S13]  /*0060*/  ISETP.GE.U32.AND P0, PT, R0, UR5, PT ;  /* 0x0000000500007c0c */ /* 0x002fda000bf06070 */
[----:B------:R-:W-:Y:S05]  /*0070*/  @P0 EXIT ;  /* 0x000000000000094d */ /* 0x000fea0003800000 */
[----:B------:R-:W0:Y:S01]  /*0080*/  LDC.64 R12, c[0x0][0x390] ;  /* 0x0000e400ff0c7b82 */ /* 0x000e220000000a00 */
[----:B------:R-:W1:Y:S01]  /*0090*/  LDCU UR4, c[0x0][0x370] ;  /* 0x00006e00ff0477ac */ /* 0x000e620008000800 */
[----:B------:R-:W2:Y:S06]  /*00a0*/  LDCU.64 UR6, c[0x0][0x358] ;  /* 0x00006b00ff0677ac */ /* 0x000eac0008000a00 */
[----:B------:R-:W3:Y:S08]  /*00b0*/  LDC.64 R8, c[0x0][0x380] ;  /* 0x0000e000ff087b82 */ /* 0x000ef00000000a00 */
[----:B------:R-:W4:Y:S01]  /*00c0*/  LDC.64 R10, c[0x0][0x388] ;  /* 0x0000e200ff0a7b82 */ /* 0x000f220000000a00 */
[----:B-1----:R-:W-:-:S07]  /*00d0*/  IMAD R15, R15, UR4, RZ ;  /* 0x000000040f0f7c24 */ /* 0x002fce000f8e02ff */
.L_x_0:
[----:B---3--:R-:W-:-:S04]  /*00e0*/  IMAD.WIDE.U32 R2, R0, 0x4, R8 ;  /* 0x0000000400027825 */ /* 0x008fc800078e0008 */
[C---:B----4-:R-:W-:Y:S02]  /*00f0*/  IMAD.WIDE.U32 R4, R0.reuse, 0x4, R10 ;  /* 0x0000000400047825 */ /* 0x050fe400078e000a */
[----:B--2---:R-:W2:Y:S04]  /*0100*/  LDG.E R2, desc[UR6][R2.64] ;  /* 0x0000000602027981 */ /* 0x004ea8000c1e1900 */
[----:B------:R-:W2:Y:S01]  /*0110*/  LDG.E R5, desc[UR6][R4.64] ;  /* 0x0000000604057981 */ /* 0x000ea2000c1e1900 */
[----:B01----:R-:W-:Y:S01]  /*0120*/  IMAD.WIDE.U32 R6, R0, 0x4, R12 ;  /* 0x0000000400067825 */ /* 0x003fe200078e000c */
[----:B------:R-:W-:-:S04]  /*0130*/  IADD3 R0, PT, PT, R15, R0, RZ ;  /* 0x000000000f007210 */ /* 0x000fc80007ffe0ff */
[----:B------:R-:W-:Y:S01]  /*0140*/  ISETP.GE.U32.AND P0, PT, R0, UR5, PT ;  /* 0x0000000500007c0c */ /* 0x000fe2000bf06070 */
[----:B--2---:R-:W-:-:S05]  /*0150*/  FADD R17, R2, R5 ;  /* 0x0000000502117221 */ /* 0x004fca0000000000 */
[----:B------:R1:W-:Y:S07]  /*0160*/  STG.E desc[UR6][R6.64], R17 ;  /* 0x0000001106007986 */ /* 0x0003ee000c101906 */
[----:B------:R-:W-:Y:S05]  /*0170*/  @!P0 BRA `(.L_x_0) ;  /* 0xfffffffc00d88947 */ /* 0x000fea000383ffff */
[----:B------:R-:W-:Y:S05]  /*0180*/  EXIT ;  /* 0x000000000000794d */ /* 0x000fea0003800000 */
.L_x_1:
[----:B------:R-:W-:-:S00]  /*0190*/  BRA `(.L_x_1) ;  /* 0xfffffffc00fc7947 */ /* 0x000fc0000383ffff */
[----:B------:R-:W-:-:S00]  /*01a0*/  NOP ;  /* 0x0000000000007918 */ /* 0x000fc00000000000 */
        /* <DEDUP_REMOVED lines=13> */
.L_x_8:


//--------------------- .text._ZN8mmdeploy4cuda10FillKernelEPvmPKvm --------------------------
	.section	.text._ZN8mmdeploy4cuda10FillKernelEPvmPKvm,"ax",@progbits
	.align	128
        .global         _ZN8mmdeploy4cuda10FillKernelEPvmPKvm
        .type           _ZN8mmdeploy4cuda10FillKernelEPvmPKvm,@function
        .size           _ZN8mmdeploy4cuda10FillKernelEPvmPKvm,(.L_x_7 - _ZN8mmdeploy4cuda10FillKernelEPvmPKvm)
        .other          _ZN8mmdeploy4cuda10FillKernelEPvmPKvm,@"STO_CUDA_ENTRY STV_DEFAULT"
_ZN8mmdeploy4cuda10FillKernelEPvmPKvm:
.text._ZN8mmdeploy4cuda10FillKernelEPvmPKvm:
[----:B------:R-:W-:Y:S01]  /*0000*/  LDC R1, c[0x0][0x37c] ;  /* 0x0000df00ff017b82 */ /* 0x000fe20000000800 */
[----:B------:R-:W0:Y:S07]  /*0010*/  S2R R5, SR_TID.X ;  /* 0x0000000000057919 */ /* 0x000e2e0000002100 */
[----:B------:R-:W0:Y:S01]  /*0020*/  S2UR UR4, SR_CTAID.X ;  /* 0x00000000000479c3 */ /* 0x000e220000002500 */
[----:B------:R-:W1:Y:S07]  /*0030*/  LDCU.64 UR6, c[0x0][0x388] ;  /* 0x00007100ff0677ac */ /* 0x000e6e0008000a00 */
[----:B------:R-:W0:Y:S02]  /*0040*/  LDC R0, c[0x0][0x360] ;  /* 0x0000d800ff007b82 */ /* 0x000e240000000800 */
[----:B0-----:R-:W-:-:S05]  /*0050*/  IMAD R5, R0, UR4, R5 ;  /* 0x0000000400057c24 */ /* 0x001fca000f8e0205 */
[----:B-1----:R-:W-:-:S04]  /*0060*/  ISETP.GE.U32.AND P0, PT, R5, UR6, PT ;  /* 0x0000000605007c0c */ /* 0x002fc8000bf06070 */
[----:B------:R-:W-:-:S13]  /*0070*/  ISETP.GE.U32.AND.EX P0, PT, RZ, UR7, PT, P0 ;  /* 0x00000007ff007c0c */ /* 0x000fda000bf06100 */
[----:B------:R-:W-:Y:S05]  /*0080*/  @P0 EXIT ;  /* 0x000000000000094d */ /* 0x000fea0003800000 */
[----:B------:R-:W0:Y:S01]  /*0090*/  LDCU UR4, c[0x0][0x370] ;  /* 0x00006e00ff0477ac */ /* 0x000e220008000800 */
[----:B------:R-:W-:Y:S01]  /*00a0*/  IMAD.MOV.U32 R4, RZ, RZ, RZ ;  /* 0x000000ffff047224 */ /* 0x000fe200078e00ff */
[----:B------:R-:W1:Y:S01]  /*00b0*/  LDCU.64 UR6, c[0x0][0x358] ;  /* 0x00006b00ff0677ac */ /* 0x000e620008000a00 */
[----:B------:R-:W2:Y:S01]  /*00c0*/  LDCU UR5, c[0x0][0x39c] ;  /* 0x00007380ff0577ac */ /* 0x000ea20008000800 */
[----:B------:R-:W3:Y:S01]  /*00d0*/  LDCU UR8, c[0x0][0x398] ;  /* 0x00007300ff0877ac */ /* 0x000ee20008000800 */
[----:B------:R-:W4:Y:S01]  /*00e0*/  LDCU.64 UR10, c[0x0][0x390] ;  /* 0x00007200ff0a77ac */ /* 0x000f220008000a00 */
[----:B0-----:R-:W-:Y:S01]  /*00f0*/  IMAD R0, R0, UR4, RZ ;  /* 0x0000000400007c24 */ /* 0x001fe2000f8e02ff */
[----:B------:R-:W0:Y:S06]  /*0100*/  LDCU.128 UR12, c[0x0][0x380] ;  /* 0x00007000ff0c77ac */ /* 0x000e2c0008000c00 */
.L_x_5:
[----:B--2---:R-:W-:Y:S01]  /*0110*/  LOP3.LUT R2, R4, UR5, RZ, 0xfc, !PT ;  /* 0x0000000504027c12 */ /* 0x004fe2000f8efcff */
[----:B------:R-:W-:Y:S03]  /*0120*/  BSSY.RECONVERGENT B0, `(.L_x_2) ;  /* 0x0000019000007945 */ /* 0x000fe60003800200 */
[----:B------:R-:W-:-:S13]  /*0130*/  ISETP.NE.U32.AND P0, PT, R2, RZ, PT ;  /* 0x000000ff0200720c */ /* 0x000fda0003f05070 */
[----:B0-----:R-:W-:Y:S05]  /*0140*/  @P0 BRA `(.L_x_3) ;  /* 0x0000000000500947 */ /* 0x001fea0003800000 */
[----:B---3--:R-:W2:Y:S01]  /*0150*/  I2F.U32.RP R6, UR8 ;  /* 0x0000000800067d06 */ /* 0x008ea20008209000 */
[----:B------:R-:W-:-:S07]  /*0160*/  ISETP.NE.U32.AND P1, PT, RZ, UR8, PT ;  /* 0x00000008ff007c0c */ /* 0x000fce000bf25070 */
[----:B--2---:R-:W2:Y:S02]  /*0170*/  MUFU.RCP R6, R6 ;  /* 0x0000000600067308 */ /* 0x004ea40000001000 */
[----:B--2---:R-:W-:-:S06]  /*0180*/  VIADD R2, R6, 0xffffffe ;  /* 0x0ffffffe06027836 */ /* 0x004fcc0000000000 */
[----:B------:R2:W3:Y:S02]  /*0190*/  F2I.FTZ.U32.TRUNC.NTZ R3, R2 ;  /* 0x0000000200037305 */ /* 0x0004e4000021f000 */
[----:B--2---:R-:W-:Y:S01]  /*01a0*/  IMAD.MOV.U32 R2, RZ, RZ, RZ ;  /* 0x000000ffff027224 */ /* 0x004fe200078e00ff */
[----:B---3--:R-:W-:-:S05]  /*01b0*/  IADD3 R7, PT, PT, RZ, -R3, RZ ;  /* 0x80000003ff077210 */ /* 0x008fca0007ffe0ff */
[----:B------:R-:W-:-:S04]  /*01c0*/  IMAD R7, R7, UR8, RZ ;  /* 0x0000000807077c24 */ /* 0x000fc8000f8e02ff */
[----:B------:R-:W-:-:S04]  /*01d0*/  IMAD.HI.U32 R8, R3, R7, R2 ;  /* 0x0000000703087227 */ /* 0x000fc800078e0002 */
[----:B------:R-:W-:Y:S02]  /*01e0*/  HFMA2 R3, -RZ, RZ, 0, 0 ;  /* 0x00000000ff037431 */ /* 0x000fe400000001ff */
[----:B------:R-:W-:-:S04]  /*01f0*/  IMAD.HI.U32 R8, R8, R5, RZ ;  /* 0x0000000508087227 */ /* 0x000fc800078e00ff */
[----:B------:R-:W-:-:S04]  /*0200*/  IMAD.MOV R8, RZ, RZ, -R8 ;  /* 0x000000ffff087224 */ /* 0x000fc800078e0a08 */
[----:B------:R-:W-:-:S05]  /*0210*/  IMAD R7, R8, UR8, R5 ;  /* 0x0000000808077c24 */ /* 0x000fca000f8e0205 */
[----:B------:R-:W-:-:S13]  /*0220*/  ISETP.GE.U32.AND P0, PT, R7, UR8, PT ;  /* 0x0000000807007c0c */ /* 0x000fda000bf06070 */
[----:B------:R-:W-:-:S04]  /*0230*/  @P0 IADD3 R7, PT, PT, R7, -UR8, RZ ;  /* 0x8000000807070c10 */ /* 0x000fc8000fffe0ff */
[----:B------:R-:W-:-:S13]  /*0240*/  ISETP.GE.U32.AND P0, PT, R7, UR8, PT ;  /* 0x0000000807007c0c */ /* 0x000fda000bf06070 */
[----:B------:R-:W-:Y:S01]  /*0250*/  @P0 VIADD R7, R7, -UR8 ;  /* 0x8000000807070c36 */ /* 0x000fe20008000000 */
[----:B------:R-:W-:-:S05]  /*0260*/  @!P1 LOP3.LUT R7, RZ, UR8, RZ, 0x33, !PT ;  /* 0x00000008ff079c12 */ /* 0x000fca000f8e33ff */
[----:B------:R-:W-:Y:S01]  /*0270*/  IMAD.MOV.U32 R2, RZ, RZ, R7 ;  /* 0x000000ffff027224 */ /* 0x000fe200078e0007 */
[----:B------:R-:W-:Y:S06]  /*0280*/  BRA `(.L_x_4) ;  /* 0x0000000000087947 */ /* 0x000fec0003800000 */
.L_x_3:
[----:B------:R-:W-:-:S07]  /*0290*/  MOV R6, 0x2b0 ;  /* 0x000002b000067802 */ /* 0x000fce0000000f00 */
[----:B01-34-:R-:W-:Y:S05]  /*02a0*/  CALL.REL.NOINC `($__internal_0_$__cuda_sm20_rem_u64) ;  /* 0x0000000000347944 */ /* 0x01bfea0003c00000 */
.L_x_4:
[----:B01--4-:R-:W-:Y:S05]  /*02b0*/  BSYNC.RECONVERGENT B0 ;  /* 0x0000000000007941 */ /* 0x013fea0003800200 */
.L_x_2:
[----:B------:R-:W-:-:S04]  /*02c0*/  IADD3 R2, P0, PT, R2, UR10, RZ ;  /* 0x0000000a02027c10 */ /* 0x000fc8000ff1e0ff */
[----:B------:R-:W-:-:S06]  /*02d0*/  IADD3.X R3, PT, PT, R3, UR11, RZ, P0, !PT ;  /* 0x0000000b03037c10 */ /* 0x000fcc00087fe4ff */
[----:B------:R-:W2:Y:S01]  /*02e0*/  LDG.E.U8 R3, desc[UR6][R2.64] ;  /* 0x0000000602037981 */ /* 0x000ea2000c1e1100 */
[----:B------:R-:W-:-:S04]  /*02f0*/  IADD3 R6, P0, PT, R5, UR12, RZ ;  /* 0x0000000c05067c10 */ /* 0x000fc8000ff1e0ff */
[----:B------:R-:W-:Y:S02]  /*0300*/  IADD3.X R7, PT, PT, R4, UR13, RZ, P0, !PT ;  /* 0x0000000d04077c10 */ /* 0x000fe400087fe4ff */
[----:B------:R-:W-:-:S05]  /*0310*/  IADD3 R5, P0, PT, R0, R5, RZ ;  /* 0x0000000500057210 */ /* 0x000fca0007f1e0ff */
[----:B------:R-:W-:Y:S01]  /*0320*/  IMAD.X R4, RZ, RZ, R4, P0 ;  /* 0x000000ffff047224 */ /* 0x000fe200000e0604 */
[----:B------:R-:W-:-:S04]  /*0330*/  ISETP.GE.U32.AND P0, PT, R5, UR14, PT ;  /* 0x0000000e05007c0c */ /* 0x000fc8000bf06070 */
[----:B------:R-:W-:Y:S01]  /*0340*/  ISETP.GE.U32.AND.EX P0, PT, R4, UR15, PT, P0 ;  /* 0x0000000f04007c0c */ /* 0x000fe2000bf06100 */
[----:B--2---:R0:W-:-:S12]  /*0350*/  STG.E.U8 desc[UR6][R6.64], R3 ;  /* 0x0000000306007986 */ /* 0x0041d8000c101106 */
[----:B------:R-:W-:Y:S05]  /*0360*/  @!P0 BRA `(.L_x_5) ;  /* 0xfffffffc00688947 */ /* 0x000fea000383ffff */
[----:B------:R-:W-:Y:S05]  /*0370*/  EXIT ;  /* 0x000000000000794d */ /* 0x000fea0003800000 */
        .weak           $__internal_0_$__cuda_sm20_rem_u64
        .type           $__internal_0_$__cuda_sm20_rem_u64,@function
        .size           $__internal_0_$__cuda_sm20_rem_u64,(.L_x_7 - $__internal_0_$__cuda_sm20_rem_u64)
$__internal_0_$__cuda_sm20_rem_u64:
[----:B------:R-:W0:Y:S01]  /*0380*/  LDCU.64 UR16, c[0x0][0x398] ;  /* 0x00007300ff1077ac */ /* 0x000e220008000a00 */
[----:B------:R-:W1:Y:S01]  /*0390*/  LDC.64 R2, c[0x0][0x398] ;  /* 0x0000e600ff027b82 */ /* 0x000e620000000a00 */
[----:B0-----:R-:W0:Y:S08]  /*03a0*/  I2F.U64.RP R7, UR16 ;  /* 0x0000001000077d12 */ /* 0x001e300008309000 */
[----:B0-----:R-:W0:Y:S02]  /*03b0*/  MUFU.RCP R7, R7 ;  /* 0x0000000700077308 */ /* 0x001e240000001000 */
[----:B0-----:R-:W-:-:S06]  /*03c0*/  VIADD R8, R7, 0x1ffffffe ;  /* 0x1ffffffe07087836 */ /* 0x001fcc0000000000 */
[----:B------:R-:W1:Y:S02]  /*03d0*/  F2I.U64.TRUNC R8, R8 ;  /* 0x0000000800087311 */ /* 0x000e64000020d800 */
[----:B-1----:R-:W-:-:S04]  /*03e0*/  IMAD.WIDE.U32 R10, R8, R2, RZ ;  /* 0x00000002080a7225 */ /* 0x002fc800078e00ff */
[----:B------:R-:W-:Y:S01]  /*03f0*/  IMAD R11, R8, R3, R11 ;  /* 0x00000003080b7224 */ /* 0x000fe200078e020b */
[----:B------:R-:W-:-:S03]  /*0400*/  IADD3 R13, P0, PT, RZ, -R10, RZ ;  /* 0x8000000aff0d7210 */ /* 0x000fc60007f1e0ff */
[----:B------:R-:W-:Y:S02]  /*0410*/  IMAD R11, R9, R2, R11 ;  /* 0x00000002090b7224 */ /* 0x000fe400078e020b */
[----:B------:R-:W-:-:S03]  /*0420*/  IMAD.HI.U32 R10, R8, R13, RZ ;  /* 0x0000000d080a7227 */ /* 0x000fc600078e00ff */
[----:B------:R-:W-:Y:S01]  /*0430*/  IADD3.X R15, PT, PT, RZ, ~R11, RZ, P0, !PT ;  /* 0x8000000bff0f7210 */ /* 0x000fe200007fe4ff */
[----:B------:R-:W-:-:S04]  /*0440*/  IMAD.MOV.U32 R11, RZ, RZ, R8 ;  /* 0x000000ffff0b7224 */ /* 0x000fc800078e0008 */
[----:B------:R-:W-:-:S04]  /*0450*/  IMAD.WIDE.U32 R10, P0, R8, R15, R10 ;  /* 0x0000000f080a7225 */ /* 0x000fc8000780000a */
[C---:B------:R-:W-:Y:S02]  /*0460*/  IMAD R17, R9.reuse, R15, RZ ;  /* 0x0000000f09117224 */ /* 0x040fe400078e02ff */
[----:B------:R-:W-:-:S04]  /*0470*/  IMAD.HI.U32 R10, P1, R9, R13, R10 ;  /* 0x0000000d090a7227 */ /* 0x000fc8000782000a */
[----:B------:R-:W-:Y:S01]  /*0480*/  IMAD.HI.U32 R7, R9, R15, RZ ;  /* 0x0000000f09077227 */ /* 0x000fe200078e00ff */
[----:B------:R-:W-:-:S03]  /*0490*/  IADD3 R11, P2, PT, R17, R10, RZ ;  /* 0x0000000a110b7210 */ /* 0x000fc60007f5e0ff */
[----:B------:R-:W-:Y:S02]  /*04a0*/  IMAD.X R7, R7, 0x1, R9, P0 ;  /* 0x0000000107077824 */ /* 0x000fe400000e0609 */
[----:B------:R-:W-:-:S03]  /*04b0*/  IMAD.WIDE.U32 R8, R11, R2, RZ ;  /* 0x000000020b087225 */ /* 0x000fc600078e00ff */
[----:B------:R-:W-:Y:S01]  /*04c0*/  IADD3.X R7, PT, PT, RZ, RZ, R7, P2, P1 ;  /* 0x000000ffff077210 */ /* 0x000fe200017e2407 */
[----:B------:R-:W-:Y:S01]  /*04d0*/  IMAD R9, R11, R3, R9 ;  /* 0x000000030b097224 */ /* 0x000fe200078e0209 */
[----:B------:R-:W-:-:S03]  /*04e0*/  IADD3 R13, P0, PT, RZ, -R8, RZ ;  /* 0x80000008ff0d7210 */ /* 0x000fc60007f1e0ff */
[----:B------:R-:W-:Y:S02]  /*04f0*/  IMAD R9, R7, R2, R9 ;  /* 0x0000000207097224 */ /* 0x000fe400078e0209 */
[----:B------:R-:W-:-:S03]  /*0500*/  IMAD.HI.U32 R10, R11, R13, RZ ;  /* 0x0000000d0b0a7227 */ /* 0x000fc600078e00ff */
[----:B------:R-:W-:Y:S02]  /*0510*/  IADD3.X R8, PT, PT, RZ, ~R9, RZ, P0, !PT ;  /* 0x80000009ff087210 */ /* 0x000fe400007fe4ff */
[----:B------:R-:W-:-:S03]  /*0520*/  MOV R9, RZ ;  /* 0x000000ff00097202 */ /* 0x000fc60000000f00 */
[----:B------:R-:W-:-:S04]  /*0530*/  IMAD.WIDE.U32 R10, P0, R11, R8, R10 ;  /* 0x000000080b0a7225 */ /* 0x000fc8000780000a */
[C---:B------:R-:W-:Y:S02]  /*0540*/  IMAD R12, R7.reuse, R8, RZ ;  /* 0x00000008070c7224 */ /* 0x040fe400078e02ff */
[----:B------:R-:W-:-:S04]  /*0550*/  IMAD.HI.U32 R11, P1, R7, R13, R10 ;  /* 0x0000000d070b7227 */ /* 0x000fc8000782000a */
[----:B------:R-:W-:Y:S01]  /*0560*/  IMAD.HI.U32 R8, R7, R8, RZ ;  /* 0x0000000807087227 */ /* 0x000fe200078e00ff */
[----:B------:R-:W-:-:S03]  /*0570*/  IADD3 R11, P2, PT, R12, R11, RZ ;  /* 0x0000000b0c0b7210 */ /* 0x000fc60007f5e0ff */
[----:B------:R-:W-:Y:S02]  /*0580*/  IMAD.X R7, R8, 0x1, R7, P0 ;  /* 0x0000000108077824 */ /* 0x000fe400000e0607 */
[----:B------:R-:W-:-:S03]  /*0590*/  IMAD.HI.U32 R8, R11, R5, RZ ;  /* 0x000000050b087227 */ /* 0x000fc600078e00ff */
[----:B------:R-:W-:Y:S01]  /*05a0*/  IADD3.X R7, PT, PT, RZ, RZ, R7, P2, P1 ;  /* 0x000000ffff077210 */ /* 0x000fe200017e2407 */
[----:B------:R-:W-:-:S04]  /*05b0*/  IMAD.WIDE.U32 R8, R11, R4, R8 ;  /* 0x000000040b087225 */ /* 0x000fc800078e0008 */
[C---:B------:R-:W-:Y:S02]  /*05c0*/  IMAD R11, R7.reuse, R4, RZ ;  /* 0x00000004070b7224 */ /* 0x040fe400078e02ff */
[----:B------:R-:W-:-:S04]  /*05d0*/  IMAD.HI.U32 R8, P0, R7, R5, R8 ;  /* 0x0000000507087227 */ /* 0x000fc80007800008 */
[----:B------:R-:W-:Y:S01]  /*05e0*/  IMAD.HI.U32 R7, R7, R4, RZ ;  /* 0x0000000407077227 */ /* 0x000fe200078e00ff */
[----:B------:R-:W-:-:S03]  /*05f0*/  IADD3 R11, P1, PT, R11, R8, RZ ;  /* 0x000000080b0b7210 */ /* 0x000fc60007f3e0ff */
[----:B------:R-:W-:Y:S02]  /*0600*/  IMAD.X R7, RZ, RZ, R7, P0 ;  /* 0x000000ffff077224 */ /* 0x000fe400000e0607 */
[----:B------:R-:W-:-:S03]  /*0610*/  IMAD.WIDE.U32 R8, R11, R2, RZ ;  /* 0x000000020b087225 */ /* 0x000fc600078e00ff */
[----:B------:R-:W-:Y:S01]  /*0620*/  IADD3.X R7, PT, PT, RZ, R7, RZ, P1, !PT ;  /* 0x00000007ff077210 */ /* 0x000fe20000ffe4ff */
[----:B------:R-:W-:Y:S01]  /*0630*/  IMAD R11, R11, R3, R9 ;  /* 0x000000030b0b7224 */ /* 0x000fe200078e0209 */
[----:B------:R-:W-:-:S03]  /*0640*/  IADD3 R13, P1, PT, -R8, R5, RZ ;  /* 0x00000005080d7210 */ /* 0x000fc60007f3e1ff */
[-C--:B------:R-:W-:Y:S01]  /*0650*/  IMAD R7, R7, R2.reuse, R11 ;  /* 0x0000000207077224 */ /* 0x080fe200078e020b */
[----:B------:R-:W-:-:S03]  /*0660*/  ISETP.GE.U32.AND P0, PT, R13, R2, PT ;  /* 0x000000020d00720c */ /* 0x000fc60003f06070 */
[----:B------:R-:W-:Y:S01]  /*0670*/  IMAD.X R8, R4, 0x1, ~R7, P1 ;  /* 0x0000000104087824 */ /* 0x000fe200008e0e07 */
[----:B------:R-:W-:-:S04]  /*0680*/  IADD3 R9, P1, PT, R13, -R2, RZ ;  /* 0x800000020d097210 */ /* 0x000fc80007f3e0ff */
[CC--:B------:R-:W-:Y:S02]  /*0690*/  ISETP.GE.U32.AND.EX P0, PT, R8.reuse, R3.reuse, PT, P0 ;  /* 0x000000030800720c */ /* 0x0c0fe40003f06100 */
[----:B------:R-:W-:Y:S02]  /*06a0*/  IADD3.X R10, PT, PT, R8, ~R3, RZ, P1, !PT ;  /* 0x80000003080a7210 */ /* 0x000fe40000ffe4ff */
[----:B------:R-:W-:Y:S02]  /*06b0*/  SEL R9, R9, R13, P0 ;  /* 0x0000000d09097207 */ /* 0x000fe40000000000 */
[----:B------:R-:W-:Y:S02]  /*06c0*/  SEL R10, R10, R8, P0 ;  /* 0x000000080a0a7207 */ /* 0x000fe40000000000 */
[CC--:B------:R-:W-:Y:S02]  /*06d0*/  ISETP.GE.U32.AND P0, PT, R9.reuse, R2.reuse, PT ;  /* 0x000000020900720c */ /* 0x0c0fe40003f06070 */
[----:B------:R-:W-:-:S02]  /*06e0*/  IADD3 R7, P2, PT, R9, -R2, RZ ;  /* 0x8000000209077210 */ /* 0x000fc40007f5e0ff */
[----:B------:R-:W-:Y:S02]  /*06f0*/  ISETP.GE.U32.AND.EX P0, PT, R10, R3, PT, P0 ;  /* 0x000000030a00720c */ /* 0x000fe40003f06100 */
[----:B------:R-:W-:Y:S01]  /*0700*/  ISETP.NE.U32.AND P1, PT, R2, RZ, PT ;  /* 0x000000ff0200720c */ /* 0x000fe20003f25070 */
[----:B------:R-:W-:Y:S01]  /*0710*/  IMAD.X R8, R10, 0x1, ~R3, P2 ;  /* 0x000000010a087824 */ /* 0x000fe200010e0e03 */
[----:B------:R-:W-:Y:S01]  /*0720*/  SEL R2, R7, R9, P0 ;  /* 0x0000000907027207 */ /* 0x000fe20000000000 */
[----:B------:R-:W-:Y:S01]  /*0730*/  HFMA2 R7, -RZ, RZ, 0, 0 ;  /* 0x00000000ff077431 */ /* 0x000fe200000001ff */
[----:B------:R-:W-:Y:S02]  /*0740*/  ISETP.NE.AND.EX P1, PT, R3, RZ, PT, P1 ;  /* 0x000000ff0300720c */ /* 0x000fe40003f25310 */
[----:B------:R-:W-:Y:S02]  /*0750*/  SEL R3, R8, R10, P0 ;  /* 0x0000000a08037207 */ /* 0x000fe40000000000 */
[----:B------:R-:W-:-:S02]  /*0760*/  SEL R2, R2, 0xffffffff, P1 ;  /* 0xffffffff02027807 */ /* 0x000fc40000800000 */
[----:B------:R-:W-:Y:S01]  /*0770*/  SEL R3, R3, 0xffffffff, P1 ;  /* 0xffffffff03037807 */ /* 0x000fe20000800000 */
[----:B------:R-:W-:Y:S06]  /*0780*/  RET.REL.NODEC R6 `(_ZN8mmdeploy4cuda10FillKernelEPvmPKvm) ;  /* 0xfffffff8061c7950 */ /* 0x000fec0003c3ffff */
.L_x_6:
        /* <DEDUP_REMOVED lines=15> */
.L_x_7:


//--------------------- .nv.shared.reserved.0     --------------------------
	.section	.nv.shared.reserved.0,"aw",@nobits
	.weak		__nv_reservedSMEM_offset_0_alias
	.size		__nv_reservedSMEM_offset_0_alias, 0, 64
	.other		__nv_reservedSMEM_offset_0_alias,@"STO_CUDA_RESERVED_SHARED STV_DEFAULT"
__nv_reservedSMEM_offset_0_alias:
	.zero		0
	.zero		64


//--------------------- .nv.constant0._ZN8mmdeploy4cuda9AddKernelEPKfS2_Pfi --------------------------
	.section	.nv.constant0._ZN8mmdeploy4cuda9AddKernelEPKfS2_Pfi,"a",@progbits
	.sectionflags	@""
	.align	4
.nv.constant0._ZN8mmdeploy4cuda9AddKernelEPKfS2_Pfi:
	.zero		924


//--------------------- .nv.constant0._ZN8mmdeploy4cuda10FillKernelEPvmPKvm --------------------------
	.section	.nv.constant0._ZN8mmdeploy4cuda10FillKernelEPvmPKvm,"a",@progbits
	.sectionflags	@""
	.align	4
.nv.constant0._ZN8mmdeploy4cuda10FillKernelEPvmPKvm:
	.zero		928


//--------------------- SYMBOLS --------------------------

	.type		.nv.reservedSmem.offset0,@object
	.size		.nv.reservedSmem.offset0,0x4
